//
// Generated by NVIDIA NVVM Compiler
//
// Compiler Build ID: CL-36424714
// Cuda compilation tools, release 13.0, V13.0.88
// Based on NVVM 20.0.0
//

.version 9.0
.target sm_100
.address_size 64

	// .globl	_Z9helloCUDAv
.extern .func  (.param .b32 func_retval0) vprintf
(
	.param .b64 vprintf_param_0,
	.param .b64 vprintf_param_1
)
;
.global .align 1 .b8 $str[32] = {72, 101, 108, 108, 111, 32, 67, 85, 68, 65, 32, 102, 114, 111, 109, 32, 71, 80, 85, 33, 32, 116, 104, 114, 101, 97, 100, 32, 37, 100, 10};

.visible .entry _Z9helloCUDAv()
{
	.local .align 8 .b8 	__local_depot0[8];
	.reg .b64 	%SP;
	.reg .b64 	%SPL;
	.reg .b32 	%r<4>;
	.reg .b64 	%rd<5>;

	mov.u64 	%SPL, __local_depot0;
	cvta.local.u64 	%SP, %SPL;
	add.u64 	%rd1, %SP, 0;
	add.u64 	%rd2, %SPL, 0;
	mov.u32 	%r1, %tid.x;
	st.local.u32 	[%rd2], %r1;
	mov.u64 	%rd3, $str;
	cvta.global.u64 	%rd4, %rd3;
	{ // callseq 0, 0
	.param .b64 param0;
	st.param.b64 	[param0], %rd4;
	.param .b64 param1;
	st.param.b64 	[param1], %rd1;
	.param .b32 retval0;
	call.uni (retval0), 
	vprintf, 
	(
	param0, 
	param1
	);
	ld.param.b32 	%r2, [retval0];
	} // callseq 0
	ret;

}


// ===== COMPILED SASS (sm_100) =====

	.target	sm_100

	.elftype	@"ET_EXEC"


//--------------------- .note.nv.tkinfo           --------------------------
	.section	.note.nv.tkinfo,"",@"SHT_NOTE"
	.sectionflags	@"SHF_NOTE_NV_TKINFO"
	.tkinfo
        /*0018*/ 	.word	0x00000002
        /*0030*/ 	.string	""
        /*0030*/ 	.string	"ptxas"
        /*0030*/ 	.string	"Cuda compilation tools, release 13.0, V13.0.88"
        /*0030*/ 	.string	"Build cuda_13.0.r13.0/compiler.36424714_0"
        /*0030*/ 	.string	"-arch sm_100 -m 64 "



//--------------------- .note.nv.cuinfo           --------------------------
	.section	.note.nv.cuinfo,"",@"SHT_NOTE"
	.sectionflags	@"SHF_NOTE_NV_CUINFO"
        /*0018*/ 	.short	0x0002
        /*001a*/ 	.short	0x0064
        /*001c*/ 	.short	0x0082
	.zero		2


//--------------------- .nv.info                  --------------------------
	.section	.nv.info,"",@"SHT_CUDA_INFO"
	.align	4


	//----- nvinfo : EIATTR_REGCOUNT
	.align		4
        /*0000*/ 	.byte	0x04, 0x2f
        /*0002*/ 	.short	(.L_2 - .L_1)
	.align		4
.L_1:
        /*0004*/ 	.word	index@(_Z9helloCUDAv)
        /*0008*/ 	.word	0x00000018


	//----- nvinfo : EIATTR_FRAME_SIZE
	.align		4
.L_2:
        /*000c*/ 	.byte	0x04, 0x11
        /*000e*/ 	.short	(.L_4 - .L_3)
	.align		4
.L_3:
        /*0010*/ 	.word	index@(_Z9helloCUDAv)
        /*0014*/ 	.word	0x00000008


	//----- nvinfo : EIATTR_MIN_STACK_SIZE
	.align		4
.L_4:
        /*0018*/ 	.byte	0x04, 0x12
        /*001a*/ 	.short	(.L_6 - .L_5)
	.align		4
.L_5:
        /*001c*/ 	.word	index@(_Z9helloCUDAv)
        /*0020*/ 	.word	0x00000008
.L_6:


//--------------------- .nv.compat                --------------------------
	.section	.nv.compat,"",@"SHT_CUDA_COMPAT_INFO"
	.align	4
        /*0000*/ 	.byte	0x02, 0x09, 0x00, 0x00, 0x02, 0x02, 0x01, 0x00, 0x02, 0x05, 0x05, 0x00, 0x03, 0x07, 0x01, 0x01
        /*0010*/ 	.byte	0x02, 0x03, 0x00, 0x00, 0x02, 0x06, 0x01, 0x00, 0x04, 0x0b, 0x08, 0x00, 0x09, 0x00, 0x00, 0x00
        /*0020*/ 	.byte	0x00, 0x00, 0x00, 0x00


//--------------------- .nv.info._Z9helloCUDAv    --------------------------
	.section	.nv.info._Z9helloCUDAv,"",@"SHT_CUDA_INFO"
	.sectionflags	@""
	.align	4


	//----- nvinfo : EIATTR_CUDA_API_VERSION
	.align		4
        /*0000*/ 	.byte	0x04, 0x37
        /*0002*/ 	.short	(.L_8 - .L_7)
.L_7:
        /*0004*/ 	.word	0x00000082


	//----- nvinfo : EIATTR_SPARSE_MMA_MASK
	.align		4
.L_8:
        /*0008*/ 	.byte	0x03, 0x50
        /*000a*/ 	.short	0x0000


	//----- nvinfo : EIATTR_MAXREG_COUNT
	.align		4
        /*000c*/ 	.byte	0x03, 0x1b
        /*000e*/ 	.short	0x00ff


	//----- nvinfo : EIATTR_EXTERNS
	.align		4
        /*0010*/ 	.byte	0x04, 0x0f
        /*0012*/ 	.short	(.L_10 - .L_9)


	//   ....[0]....
	.align		4
.L_9:
        /*0014*/ 	.word	index@(vprintf)


	//----- nvinfo : EIATTR_MERCURY_ISA_VERSION
	.align		4
.L_10:
        /*0018*/ 	.byte	0x03, 0x5f
        /*001a*/ 	.short	0x0101


	//----- nvinfo : EIATTR_VRC_CTA_INIT_COUNT
	.align		4
        /*001c*/ 	.byte	0x02, 0x4a
	.zero		1
	.zero		1


	//----- nvinfo : EIATTR_SYSCALL_OFFSETS
	.align		4
        /*0020*/ 	.byte	0x04, 0x46
        /*0022*/ 	.short	(.L_12 - .L_11)


	//   ....[0]....
.L_11:
        /*0024*/ 	.word	0x000000e0


	//----- nvinfo : EIATTR_EXIT_INSTR_OFFSETS
	.align		4
.L_12:
        /*0028*/ 	.byte	0x04, 0x1c
        /*002a*/ 	.short	(.L_14 - .L_13)


	//   ....[0]....
.L_13:
        /*002c*/ 	.word	0x000000f0


	//----- nvinfo : EIATTR_SW_WAR
	.align		4
.L_14:
        /*0030*/ 	.byte	0x04, 0x36
        /*0032*/ 	.short	(.L_16 - .L_15)
.L_15:
        /*0034*/ 	.word	0x00000008
.L_16:


//--------------------- .nv.callgraph             --------------------------
	.section	.nv.callgraph,"",@"SHT_CUDA_CALLGRAPH"
	.align	4
	.sectionentsize	8
	.align		4
        /*0000*/ 	.word	0x00000000
	.align		4
        /*0004*/ 	.word	0xffffffff
	.align		4
        /*0008*/ 	.word	index@(_Z9helloCUDAv)
	.align		4
        /*000c*/ 	.word	index@(vprintf)
	.align		4
        /*0010*/ 	.word	0x00000000
	.align		4
        /*0014*/ 	.word	0xfffffffe
	.align		4
        /*0018*/ 	.word	0x00000000
	.align		4
        /*001c*/ 	.word	0xfffffffd
	.align		4
        /*0020*/ 	.word	0x00000000
	.align		4
        /*0024*/ 	.word	0xfffffffc


//--------------------- .nv.constant4             --------------------------
	.section	.nv.constant4,"a",@progbits
	.align	8
	.align		8
.nv.constant4:
        /*0000*/ 	.dword	vprintf
	.align		8
        /*0008*/ 	.dword	$str


//--------------------- .text._Z9helloCUDAv       --------------------------
	.section	.text._Z9helloCUDAv,"ax",@progbits
	.align	128
        .global         _Z9helloCUDAv
        .type           _Z9helloCUDAv,@function
        .size           _Z9helloCUDAv,(.L_x_2 - _Z9helloCUDAv)
        .other          _Z9helloCUDAv,@"STO_CUDA_ENTRY STV_DEFAULT"
_Z9helloCUDAv:
.text._Z9helloCUDAv:
[----:B------:R-:W0:Y:S01]  /*0000*/  LDC R1, c[0x0][0x37c] ;  /* 0x0000df00ff017b82 */ /* 0x000e220000000800 */
[----:B------:R-:W1:Y:S01]  /*0010*/  S2R R8, SR_TID.X ;  /* 0x0000000000087919 */ /* 0x000e620000002100 */
[----:B0-----:R-:W-:Y:S01]  /*0020*/  VIADD R1, R1, 0xfffffff8 ;  /* 0xfffffff801017836 */ /* 0x001fe20000000000 */
[----:B------:R-:W-:Y:S01]  /*0030*/  MOV R0, 0x0 ;  /* 0x0000000000007802 */ /* 0x000fe20000000f00 */
[----:B------:R-:W0:Y:S04]  /*0040*/  LDCU UR4, c[0x0][0x2f8] ;  /* 0x00005f00ff0477ac */ /* 0x000e280008000800 */
[----:B------:R2:W3:Y:S01]  /*0050*/  LDC.64 R2, c[0x4][R0] ;  /* 0x0100000000027b82 */ /* 0x0004e20000000a00 */
[----:B------:R-:W4:Y:S01]  /*0060*/  LDCU.64 UR6, c[0x4][0x8] ;  /* 0x01000100ff0677ac */ /* 0x000f220008000a00 */
[----:B------:R-:W5:Y:S01]  /*0070*/  LDCU UR5, c[0x0][0x2fc] ;  /* 0x00005f80ff0577ac */ /* 0x000f620008000800 */
[----:B0-----:R-:W-:Y:S01]  /*0080*/  IADD3 R6, P0, PT, R1, UR4, RZ ;  /* 0x0000000401067c10 */ /* 0x001fe2000ff1e0ff */
[----:B----4-:R-:W-:Y:S01]  /*0090*/  IMAD.U32 R4, RZ, RZ, UR6 ;  /* 0x00000006ff047e24 */ /* 0x010fe2000f8e00ff */
[----:B------:R-:W-:-:S03]  /*00a0*/  MOV R5, UR7 ;  /* 0x0000000700057c02 */ /* 0x000fc60008000f00 */
[----:B-----5:R-:W-:Y:S01]  /*00b0*/  IMAD.X R7, RZ, RZ, UR5, P0 ;  /* 0x00000005ff077e24 */ /* 0x020fe200080e06ff */
[----:B-1----:R2:W-:Y:S07]  /*00c0*/  STL [R1], R8 ;  /* 0x0000000801007387 */ /* 0x0025ee0000100800 */
[----:B------:R-:W-:-:S07]  /*00d0*/  LEPC R20, `(.L_x_0) ;  /* 0x000000001014794e */ /* 0x000fce0000000000 */
[----:B--23--:R-:W-:Y:S05]  /*00e0*/  CALL.ABS.NOINC R2 ;  /* 0x0000000002007343 */ /* 0x00cfea0003c00000 */
.L_x_0:
[----:B------:R-:W-:Y:S05]  /*00f0*/  EXIT ;  /* 0x000000000000794d */ /* 0x000fea0003800000 */
.L_x_1:
[----:B------:R-:W-:-:S00]  /*0100*/  BRA `(.L_x_1) ;  /* 0xfffffffc00fc7947 */ /* 0x000fc0000383ffff */
[----:B------:R-:W-:-:S00]  /*0110*/  NOP ;  /* 0x0000000000007918 */ /* 0x000fc00000000000 */
        /* <DEDUP_REMOVED lines=14> */
.L_x_2:


//--------------------- .nv.global.init           --------------------------
	.section	.nv.global.init,"aw",@progbits
.nv.global.init:
	.type		$str,@object
	.size		$str,(.L_0 - $str)
$str:
        /*0000*/ 	.byte	0x48, 0x65, 0x6c, 0x6c, 0x6f, 0x20, 0x43, 0x55, 0x44, 0x41, 0x20, 0x66, 0x72, 0x6f, 0x6d, 0x20
        /*0010*/ 	.byte	0x47, 0x50, 0x55, 0x21, 0x20, 0x74, 0x68, 0x72, 0x65, 0x61, 0x64, 0x20, 0x25, 0x64, 0x0a, 0x00
.L_0:


//--------------------- .nv.shared.reserved.0     --------------------------
	.section	.nv.shared.reserved.0,"aw",@nobits
	.weak		__nv_reservedSMEM_offset_0_alias
	.size		__nv_reservedSMEM_offset_0_alias, 0, 64
	.other		__nv_reservedSMEM_offset_0_alias,@"STO_CUDA_RESERVED_SHARED STV_DEFAULT"
__nv_reservedSMEM_offset_0_alias:
	.zero		0
	.zero		64


//--------------------- .nv.constant0._Z9helloCUDAv --------------------------
	.section	.nv.constant0._Z9helloCUDAv,"a",@progbits
	.sectionflags	@""
	.align	4
.nv.constant0._Z9helloCUDAv:
	.zero		896


//--------------------- SYMBOLS --------------------------

	.type		.nv.reservedSmem.offset0,@object
	.size		.nv.reservedSmem.offset0,0x4
	.type		vprintf,@function
